//
// Generated by NVIDIA NVVM Compiler
//
// Compiler Build ID: CL-36424714
// Cuda compilation tools, release 13.0, V13.0.88
// Based on NVVM 20.0.0
//

.version 9.0
.target sm_100
.address_size 64

	// .globl	_Z11fill_randomPfii

.visible .entry _Z11fill_randomPfii(
	.param .u64 .ptr .align 1 _Z11fill_randomPfii_param_0,
	.param .u32 _Z11fill_randomPfii_param_1,
	.param .u32 _Z11fill_randomPfii_param_2
)
{
	.reg .b32 	%r<12>;
	.reg .b32 	%f<2>;
	.reg .b64 	%rd<7>;

	ld.param.u64 	%rd1, [_Z11fill_randomPfii_param_0];
	ld.param.u32 	%r1, [_Z11fill_randomPfii_param_2];
	cvta.to.global.u64 	%rd2, %rd1;
	mov.u32 	%r2, %ctaid.x;
	mov.u32 	%r3, %ntid.x;
	mov.u32 	%r4, %tid.x;
	mad.lo.s32 	%r5, %r2, %r3, %r4;
	mov.u32 	%r6, %ctaid.y;
	mov.u32 	%r7, %ntid.y;
	mov.u32 	%r8, %tid.y;
	mad.lo.s32 	%r9, %r6, %r7, %r8;
	mul.lo.s32 	%r10, %r1, %r5;
	cvt.s64.s32 	%rd3, %r10;
	add.s64 	%rd4, %rd2, %rd3;
	add.s32 	%r11, %r5, %r9;
	cvt.rn.f32.s32 	%f1, %r11;
	mul.wide.u32 	%rd5, %r9, 4;
	add.s64 	%rd6, %rd4, %rd5;
	st.global.f32 	[%rd6], %f1;
	ret;

}


// ===== COMPILED SASS (sm_100) =====

	.target	sm_100

	.elftype	@"ET_EXEC"


//--------------------- .note.nv.tkinfo           --------------------------
	.section	.note.nv.tkinfo,"",@"SHT_NOTE"
	.sectionflags	@"SHF_NOTE_NV_TKINFO"
	.tkinfo
        /*0018*/ 	.word	0x00000002
        /*0030*/ 	.string	""
        /*0030*/ 	.string	"ptxas"
        /*0030*/ 	.string	"Cuda compilation tools, release 13.0, V13.0.88"
        /*0030*/ 	.string	"Build cuda_13.0.r13.0/compiler.36424714_0"
        /*0030*/ 	.string	"-arch sm_100 -m 64 "



//--------------------- .note.nv.cuinfo           --------------------------
	.section	.note.nv.cuinfo,"",@"SHT_NOTE"
	.sectionflags	@"SHF_NOTE_NV_CUINFO"
        /*0018*/ 	.short	0x0002
        /*001a*/ 	.short	0x0064
        /*001c*/ 	.short	0x0082
	.zero		2


//--------------------- .nv.info                  --------------------------
	.section	.nv.info,"",@"SHT_CUDA_INFO"
	.align	4


	//----- nvinfo : EIATTR_REGCOUNT
	.align		4
        /*0000*/ 	.byte	0x04, 0x2f
        /*0002*/ 	.short	(.L_1 - .L_0)
	.align		4
.L_0:
        /*0004*/ 	.word	index@(_Z11fill_randomPfii)
        /*0008*/ 	.word	0x0000000a


	//----- nvinfo : EIATTR_FRAME_SIZE
	.align		4
.L_1:
        /*000c*/ 	.byte	0x04, 0x11
        /*000e*/ 	.short	(.L_3 - .L_2)
	.align		4
.L_2:
        /*0010*/ 	.word	index@(_Z11fill_randomPfii)
        /*0014*/ 	.word	0x00000000


	//----- nvinfo : EIATTR_MIN_STACK_SIZE
	.align		4
.L_3:
        /*0018*/ 	.byte	0x04, 0x12
        /*001a*/ 	.short	(.L_5 - .L_4)
	.align		4
.L_4:
        /*001c*/ 	.word	index@(_Z11fill_randomPfii)
        /*0020*/ 	.word	0x00000000
.L_5:


//--------------------- .nv.compat                --------------------------
	.section	.nv.compat,"",@"SHT_CUDA_COMPAT_INFO"
	.align	4
        /*0000*/ 	.byte	0x02, 0x09, 0x00, 0x00, 0x02, 0x02, 0x01, 0x00, 0x02, 0x05, 0x05, 0x00, 0x03, 0x07, 0x01, 0x01
        /*0010*/ 	.byte	0x02, 0x03, 0x00, 0x00, 0x02, 0x06, 0x01, 0x00, 0x04, 0x0b, 0x08, 0x00, 0x09, 0x00, 0x00, 0x00
        /*0020*/ 	.byte	0x00, 0x00, 0x00, 0x00


//--------------------- .nv.info._Z11fill_randomPfii --------------------------
	.section	.nv.info._Z11fill_randomPfii,"",@"SHT_CUDA_INFO"
	.sectionflags	@""
	.align	4


	//----- nvinfo : EIATTR_CUDA_API_VERSION
	.align		4
        /*0000*/ 	.byte	0x04, 0x37
        /*0002*/ 	.short	(.L_7 - .L_6)
.L_6:
        /*0004*/ 	.word	0x00000082


	//----- nvinfo : EIATTR_KPARAM_INFO
	.align		4
.L_7:
        /*0008*/ 	.byte	0x04, 0x17
        /*000a*/ 	.short	(.L_9 - .L_8)
.L_8:
        /*000c*/ 	.word	0x00000000
        /*0010*/ 	.short	0x0002
        /*0012*/ 	.short	0x000c
        /*0014*/ 	.byte	0x00, 0xf0, 0x11, 0x00


	//----- nvinfo : EIATTR_KPARAM_INFO
	.align		4
.L_9:
        /*0018*/ 	.byte	0x04, 0x17
        /*001a*/ 	.short	(.L_11 - .L_10)
.L_10:
        /*001c*/ 	.word	0x00000000
        /*0020*/ 	.short	0x0001
        /*0022*/ 	.short	0x0008
        /*0024*/ 	.byte	0x00, 0xf0, 0x11, 0x00


	//----- nvinfo : EIATTR_KPARAM_INFO
	.align		4
.L_11:
        /*0028*/ 	.byte	0x04, 0x17
        /*002a*/ 	.short	(.L_13 - .L_12)
.L_12:
        /*002c*/ 	.word	0x00000000
        /*0030*/ 	.short	0x0000
        /*0032*/ 	.short	0x0000
        /*0034*/ 	.byte	0x00, 0xf5, 0x21, 0x00


	//----- nvinfo : EIATTR_SPARSE_MMA_MASK
	.align		4
.L_13:
        /*0038*/ 	.byte	0x03, 0x50
        /*003a*/ 	.short	0x0000


	//----- nvinfo : EIATTR_MAXREG_COUNT
	.align		4
        /*003c*/ 	.byte	0x03, 0x1b
        /*003e*/ 	.short	0x00ff


	//----- nvinfo : EIATTR_MERCURY_ISA_VERSION
	.align		4
        /*0040*/ 	.byte	0x03, 0x5f
        /*0042*/ 	.short	0x0101


	//----- nvinfo : EIATTR_VRC_CTA_INIT_COUNT
	.align		4
        /*0044*/ 	.byte	0x02, 0x4a
	.zero		1
	.zero		1


	//----- nvinfo : EIATTR_EXIT_INSTR_OFFSETS
	.align		4
        /*0048*/ 	.byte	0x04, 0x1c
        /*004a*/ 	.short	(.L_15 - .L_14)


	//   ....[0]....
.L_14:
        /*004c*/ 	.word	0x00000130


	//----- nvinfo : EIATTR_CBANK_PARAM_SIZE
	.align		4
.L_15:
        /*0050*/ 	.byte	0x03, 0x19
        /*0052*/ 	.short	0x0010


	//----- nvinfo : EIATTR_PARAM_CBANK
	.align		4
        /*0054*/ 	.byte	0x04, 0x0a
        /*0056*/ 	.short	(.L_17 - .L_16)
	.align		4
.L_16:
        /*0058*/ 	.word	index@(.nv.constant0._Z11fill_randomPfii)
        /*005c*/ 	.short	0x0380
        /*005e*/ 	.short	0x0010


	//----- nvinfo : EIATTR_SW_WAR
	.align		4
.L_17:
        /*0060*/ 	.byte	0x04, 0x36
        /*0062*/ 	.short	(.L_19 - .L_18)
.L_18:
        /*0064*/ 	.word	0x00000008
.L_19:


//--------------------- .nv.callgraph             --------------------------
	.section	.nv.callgraph,"",@"SHT_CUDA_CALLGRAPH"
	.align	4
	.sectionentsize	8
	.align		4
        /*0000*/ 	.word	0x00000000
	.align		4
        /*0004*/ 	.word	0xffffffff
	.align		4
        /*0008*/ 	.word	0x00000000
	.align		4
        /*000c*/ 	.word	0xfffffffe
	.align		4
        /*0010*/ 	.word	0x00000000
	.align		4
        /*0014*/ 	.word	0xfffffffd
	.align		4
        /*0018*/ 	.word	0x00000000
	.align		4
        /*001c*/ 	.word	0xfffffffc


//--------------------- .text._Z11fill_randomPfii --------------------------
	.section	.text._Z11fill_randomPfii,"ax",@progbits
	.align	128
        .global         _Z11fill_randomPfii
        .type           _Z11fill_randomPfii,@function
        .size           _Z11fill_randomPfii,(.L_x_1 - _Z11fill_randomPfii)
        .other          _Z11fill_randomPfii,@"STO_CUDA_ENTRY STV_DEFAULT"
_Z11fill_randomPfii:
.text._Z11fill_randomPfii:
[----:B------:R-:W-:Y:S01]  /*0000*/  LDC R1, c[0x0][0x37c] ;  /* 0x0000df00ff017b82 */ /* 0x000fe20000000800 */
[----:B------:R-:W0:Y:S07]  /*0010*/  S2R R3, SR_TID.X ;  /* 0x0000000000037919 */ /* 0x000e2e0000002100 */
[----:B------:R-:W0:Y:S01]  /*0020*/  S2UR UR4, SR_CTAID.X ;  /* 0x00000000000479c3 */ /* 0x000e220000002500 */
[----:B------:R-:W1:Y:S01]  /*0030*/  LDCU UR5, c[0x0][0x38c] ;  /* 0x00007180ff0577ac */ /* 0x000e620008000800 */
[----:B------:R-:W2:Y:S01]  /*0040*/  S2R R2, SR_TID.Y ;  /* 0x0000000000027919 */ /* 0x000ea20000002200 */
[----:B------:R-:W3:Y:S05]  /*0050*/  LDCU.64 UR8, c[0x0][0x380] ;  /* 0x00007000ff0877ac */ /* 0x000eea0008000a00 */
[----:B------:R-:W0:Y:S08]  /*0060*/  LDC R0, c[0x0][0x360] ;  /* 0x0000d800ff007b82 */ /* 0x000e300000000800 */
[----:B------:R-:W2:Y:S08]  /*0070*/  S2UR UR6, SR_CTAID.Y ;  /* 0x00000000000679c3 */ /* 0x000eb00000002600 */
[----:B------:R-:W2:Y:S01]  /*0080*/  LDC R5, c[0x0][0x364] ;  /* 0x0000d900ff057b82 */ /* 0x000ea20000000800 */
[----:B0-----:R-:W-:-:S04]  /*0090*/  IMAD R0, R0, UR4, R3 ;  /* 0x0000000400007c24 */ /* 0x001fc8000f8e0203 */
[----:B-1----:R-:W-:Y:S01]  /*00a0*/  IMAD R3, R0, UR5, RZ ;  /* 0x0000000500037c24 */ /* 0x002fe2000f8e02ff */
[----:B------:R-:W0:Y:S01]  /*00b0*/  LDCU.64 UR4, c[0x0][0x358] ;  /* 0x00006b00ff0477ac */ /* 0x000e220008000a00 */
[----:B--2---:R-:W-:-:S03]  /*00c0*/  IMAD R5, R5, UR6, R2 ;  /* 0x0000000605057c24 */ /* 0x004fc6000f8e0202 */
[----:B---3--:R-:W-:-:S04]  /*00d0*/  IADD3 R2, P0, PT, R3, UR8, RZ ;  /* 0x0000000803027c10 */ /* 0x008fc8000ff1e0ff */
[----:B------:R-:W-:Y:S02]  /*00e0*/  LEA.HI.X.SX32 R3, R3, UR9, 0x1, P0 ;  /* 0x0000000903037c11 */ /* 0x000fe400080f0eff */
[----:B------:R-:W-:Y:S01]  /*00f0*/  IADD3 R0, PT, PT, R0, R5, RZ ;  /* 0x0000000500007210 */ /* 0x000fe20007ffe0ff */
[----:B------:R-:W-:-:S03]  /*0100*/  IMAD.WIDE.U32 R2, R5, 0x4, R2 ;  /* 0x0000000405027825 */ /* 0x000fc600078e0002 */
[----:B------:R-:W-:-:S05]  /*0110*/  I2FP.F32.S32 R7, R0 ;  /* 0x0000000000077245 */ /* 0x000fca0000201400 */
[----:B0-----:R-:W-:Y:S01]  /*0120*/  STG.E desc[UR4][R2.64], R7 ;  /* 0x0000000702007986 */ /* 0x001fe2000c101904 */
[----:B------:R-:W-:Y:S05]  /*0130*/  EXIT ;  /* 0x000000000000794d */ /* 0x000fea0003800000 */
.L_x_0:
[----:B------:R-:W-:-:S00]  /*0140*/  BRA `(.L_x_0) ;  /* 0xfffffffc00fc7947 */ /* 0x000fc0000383ffff */
[----:B------:R-:W-:-:S00]  /*0150*/  NOP ;  /* 0x0000000000007918 */ /* 0x000fc00000000000 */
        /* <DEDUP_REMOVED lines=10> */
.L_x_1:


//--------------------- .nv.shared.reserved.0     --------------------------
	.section	.nv.shared.reserved.0,"aw",@nobits
	.weak		__nv_reservedSMEM_offset_0_alias
	.size		__nv_reservedSMEM_offset_0_alias, 0, 64
	.other		__nv_reservedSMEM_offset_0_alias,@"STO_CUDA_RESERVED_SHARED STV_DEFAULT"
__nv_reservedSMEM_offset_0_alias:
	.zero		0
	.zero		64


//--------------------- .nv.constant0._Z11fill_randomPfii --------------------------
	.section	.nv.constant0._Z11fill_randomPfii,"a",@progbits
	.sectionflags	@""
	.align	4
.nv.constant0._Z11fill_randomPfii:
	.zero		912


//--------------------- SYMBOLS --------------------------

	.type		.nv.reservedSmem.offset0,@object
	.size		.nv.reservedSmem.offset0,0x4
